//
// Generated by NVIDIA NVVM Compiler
//
// Compiler Build ID: CL-36424714
// Cuda compilation tools, release 13.0, V13.0.88
// Based on NVVM 20.0.0
//

.version 9.0
.target sm_100
.address_size 64

	// .globl	_Z10evolve_gpuPdS_S_S_idddii

.visible .entry _Z10evolve_gpuPdS_S_S_idddii(
	.param .u64 .ptr .align 1 _Z10evolve_gpuPdS_S_S_idddii_param_0,
	.param .u64 .ptr .align 1 _Z10evolve_gpuPdS_S_S_idddii_param_1,
	.param .u64 .ptr .align 1 _Z10evolve_gpuPdS_S_S_idddii_param_2,
	.param .u64 .ptr .align 1 _Z10evolve_gpuPdS_S_S_idddii_param_3,
	.param .u32 _Z10evolve_gpuPdS_S_S_idddii_param_4,
	.param .f64 _Z10evolve_gpuPdS_S_S_idddii_param_5,
	.param .f64 _Z10evolve_gpuPdS_S_S_idddii_param_6,
	.param .f64 _Z10evolve_gpuPdS_S_S_idddii_param_7,
	.param .u32 _Z10evolve_gpuPdS_S_S_idddii_param_8,
	.param .u32 _Z10evolve_gpuPdS_S_S_idddii_param_9
)
{
	.reg .pred 	%p<22>;
	.reg .b32 	%r<30>;
	.reg .b32 	%f<14>;
	.reg .b64 	%rd<28>;
	.reg .b64 	%fd<43>;

	ld.param.u64 	%rd5, [_Z10evolve_gpuPdS_S_S_idddii_param_0];
	ld.param.u32 	%r8, [_Z10evolve_gpuPdS_S_S_idddii_param_4];
	ld.param.f64 	%fd1, [_Z10evolve_gpuPdS_S_S_idddii_param_5];
	ld.param.u32 	%r11, [_Z10evolve_gpuPdS_S_S_idddii_param_8];
	ld.param.u32 	%r10, [_Z10evolve_gpuPdS_S_S_idddii_param_9];
	cvta.to.global.u64 	%rd1, %rd5;
	mov.u32 	%r12, %ctaid.x;
	mov.u32 	%r13, %ntid.x;
	mov.u32 	%r14, %tid.x;
	mad.lo.s32 	%r1, %r12, %r13, %r14;
	mov.u32 	%r15, %ctaid.y;
	mov.u32 	%r16, %ntid.y;
	mov.u32 	%r17, %tid.y;
	mad.lo.s32 	%r18, %r15, %r16, %r17;
	setp.ge.s32 	%p3, %r1, %r8;
	setp.ge.s32 	%p4, %r18, %r11;
	or.pred  	%p5, %p3, %p4;
	@%p5 bra 	$L__BB0_6;
	mad.lo.s32 	%r3, %r8, %r18, %r1;
	shl.b32 	%r19, %r8, 1;
	add.s32 	%r4, %r3, %r19;
	mul.lo.s32 	%r20, %r11, %r8;
	mad.lo.s32 	%r5, %r20, %r10, %r3;
	div.s32 	%r21, %r5, %r8;
	mul.lo.s32 	%r22, %r21, %r8;
	sub.s32 	%r23, %r5, %r22;
	setp.eq.s32 	%p7, %r21, 0;
	add.s32 	%r24, %r8, -1;
	setp.eq.s32 	%p8, %r21, %r24;
	or.pred  	%p9, %p7, %p8;
	setp.eq.s32 	%p10, %r23, 0;
	or.pred  	%p11, %p10, %p9;
	setp.eq.s32 	%p12, %r23, %r24;
	or.pred  	%p13, %p11, %p12;
	setp.eq.s32 	%p14, %r21, 1;
	or.pred  	%p15, %p14, %p13;
	mov.pred 	%p21, -1;
	@%p15 bra 	$L__BB0_3;
	add.s32 	%r25, %r8, -2;
	setp.eq.s32 	%p21, %r21, %r25;
$L__BB0_3:
	setp.ne.s32 	%p16, %r23, 1;
	not.pred 	%p17, %p21;
	and.pred  	%p18, %p16, %p17;
	add.s32 	%r26, %r8, -2;
	setp.ne.s32 	%p19, %r23, %r26;
	and.pred  	%p20, %p18, %p19;
	@%p20 bra 	$L__BB0_5;
	mul.wide.s32 	%rd22, %r4, 8;
	add.s64 	%rd23, %rd1, %rd22;
	mov.b64 	%rd24, 0;
	st.global.u64 	[%rd23], %rd24;
	bra.uni 	$L__BB0_6;
$L__BB0_5:
	ld.param.f64 	%fd42, [_Z10evolve_gpuPdS_S_S_idddii_param_7];
	ld.param.f64 	%fd41, [_Z10evolve_gpuPdS_S_S_idddii_param_6];
	ld.param.u64 	%rd27, [_Z10evolve_gpuPdS_S_S_idddii_param_3];
	ld.param.u64 	%rd26, [_Z10evolve_gpuPdS_S_S_idddii_param_2];
	ld.param.u64 	%rd25, [_Z10evolve_gpuPdS_S_S_idddii_param_1];
	cvta.to.global.u64 	%rd6, %rd25;
	mul.wide.s32 	%rd7, %r4, 8;
	add.s64 	%rd8, %rd6, %rd7;
	ld.global.f64 	%fd4, [%rd8];
	add.f64 	%fd5, %fd4, %fd4;
	cvta.to.global.u64 	%rd9, %rd26;
	add.s64 	%rd10, %rd9, %rd7;
	ld.global.f64 	%fd6, [%rd10];
	sub.f64 	%fd7, %fd5, %fd6;
	mul.f64 	%fd8, %fd41, %fd41;
	mul.f64 	%fd9, %fd8, 0d3FB999999999999A;
	ld.global.f64 	%fd10, [%rd8+-8];
	ld.global.f64 	%fd11, [%rd8+8];
	add.f64 	%fd12, %fd10, %fd11;
	sub.s32 	%r27, %r4, %r8;
	mul.wide.s32 	%rd11, %r27, 8;
	add.s64 	%rd12, %rd6, %rd11;
	ld.global.f64 	%fd13, [%rd12];
	add.f64 	%fd14, %fd12, %fd13;
	mul.wide.s32 	%rd13, %r8, 8;
	add.s64 	%rd14, %rd8, %rd13;
	ld.global.f64 	%fd15, [%rd14];
	add.f64 	%fd16, %fd14, %fd15;
	ld.global.f64 	%fd17, [%rd12+-8];
	ld.global.f64 	%fd18, [%rd12+8];
	add.f64 	%fd19, %fd17, %fd18;
	ld.global.f64 	%fd20, [%rd14+-8];
	add.f64 	%fd21, %fd19, %fd20;
	ld.global.f64 	%fd22, [%rd14+8];
	add.f64 	%fd23, %fd21, %fd22;
	fma.rn.f64 	%fd24, %fd23, 0d3FD0000000000000, %fd16;
	ld.global.f64 	%fd25, [%rd8+-16];
	ld.global.f64 	%fd26, [%rd8+16];
	add.f64 	%fd27, %fd25, %fd26;
	mul.wide.s32 	%rd15, %r3, 8;
	add.s64 	%rd16, %rd6, %rd15;
	ld.global.f64 	%fd28, [%rd16];
	add.f64 	%fd29, %fd27, %fd28;
	add.s64 	%rd17, %rd14, %rd13;
	ld.global.f64 	%fd30, [%rd17];
	add.f64 	%fd31, %fd29, %fd30;
	fma.rn.f64 	%fd32, %fd31, 0d3FC0000000000000, %fd24;
	fma.rn.f64 	%fd33, %fd4, 0dC016000000000000, %fd32;
	mul.f64 	%fd34, %fd1, %fd1;
	div.rn.f64 	%fd35, %fd33, %fd34;
	cvta.to.global.u64 	%rd18, %rd27;
	mul.wide.s32 	%rd19, %r5, 8;
	add.s64 	%rd20, %rd18, %rd19;
	ld.global.f64 	%fd36, [%rd20];
	cvt.rn.f32.f64 	%f1, %fd42;
	fma.rn.f32 	%f2, %f1, 0fBBBB989D, 0f3F000000;
	cvt.sat.f32.f32 	%f3, %f2;
	mov.f32 	%f4, 0f4B400001;
	mov.f32 	%f5, 0f437C0000;
	fma.rm.f32 	%f6, %f3, %f5, %f4;
	add.f32 	%f7, %f6, 0fCB40007F;
	neg.f32 	%f8, %f7;
	fma.rn.f32 	%f9, %f1, 0fBFB8AA3B, %f8;
	fma.rn.f32 	%f10, %f1, 0fB2A57060, %f9;
	mov.b32 	%r28, %f6;
	shl.b32 	%r29, %r28, 23;
	mov.b32 	%f11, %r29;
	ex2.approx.ftz.f32 	%f12, %f10;
	mul.f32 	%f13, %f12, %f11;
	cvt.f64.f32 	%fd37, %f13;
	mul.f64 	%fd38, %fd36, %fd37;
	sub.f64 	%fd39, %fd35, %fd38;
	fma.rn.f64 	%fd40, %fd9, %fd39, %fd7;
	add.s64 	%rd21, %rd1, %rd7;
	st.global.f64 	[%rd21], %fd40;
$L__BB0_6:
	ret;

}


// ===== COMPILED SASS (sm_100) =====

	.target	sm_100

	.elftype	@"ET_EXEC"


//--------------------- .note.nv.tkinfo           --------------------------
	.section	.note.nv.tkinfo,"",@"SHT_NOTE"
	.sectionflags	@"SHF_NOTE_NV_TKINFO"
	.tkinfo
        /*0018*/ 	.word	0x00000002
        /*0030*/ 	.string	""
        /*0030*/ 	.string	"ptxas"
        /*0030*/ 	.string	"Cuda compilation tools, release 13.0, V13.0.88"
        /*0030*/ 	.string	"Build cuda_13.0.r13.0/compiler.36424714_0"
        /*0030*/ 	.string	"-arch sm_100 -m 64 "



//--------------------- .note.nv.cuinfo           --------------------------
	.section	.note.nv.cuinfo,"",@"SHT_NOTE"
	.sectionflags	@"SHF_NOTE_NV_CUINFO"
        /*0018*/ 	.short	0x0002
        /*001a*/ 	.short	0x0064
        /*001c*/ 	.short	0x0082
	.zero		2


//--------------------- .nv.info                  --------------------------
	.section	.nv.info,"",@"SHT_CUDA_INFO"
	.align	4


	//----- nvinfo : EIATTR_REGCOUNT
	.align		4
        /*0000*/ 	.byte	0x04, 0x2f
        /*0002*/ 	.short	(.L_1 - .L_0)
	.align		4
.L_0:
        /*0004*/ 	.word	index@(_Z10evolve_gpuPdS_S_S_idddii)
        /*0008*/ 	.word	0x00000020


	//----- nvinfo : EIATTR_FRAME_SIZE
	.align		4
.L_1:
        /*000c*/ 	.byte	0x04, 0x11
        /*000e*/ 	.short	(.L_3 - .L_2)
	.align		4
.L_2:
        /*0010*/ 	.word	index@($__internal_0_$__cuda_sm20_div_rn_f64_full)
        /*0014*/ 	.word	0x00000000


	//----- nvinfo : EIATTR_FRAME_SIZE
	.align		4
.L_3:
        /*0018*/ 	.byte	0x04, 0x11
        /*001a*/ 	.short	(.L_5 - .L_4)
	.align		4
.L_4:
        /*001c*/ 	.word	index@(_Z10evolve_gpuPdS_S_S_idddii)
        /*0020*/ 	.word	0x00000000


	//----- nvinfo : EIATTR_MIN_STACK_SIZE
	.align		4
.L_5:
        /*0024*/ 	.byte	0x04, 0x12
        /*0026*/ 	.short	(.L_7 - .L_6)
	.align		4
.L_6:
        /*0028*/ 	.word	index@(_Z10evolve_gpuPdS_S_S_idddii)
        /*002c*/ 	.word	0x00000000
.L_7:


//--------------------- .nv.compat                --------------------------
	.section	.nv.compat,"",@"SHT_CUDA_COMPAT_INFO"
	.align	4
        /*0000*/ 	.byte	0x02, 0x09, 0x00, 0x00, 0x02, 0x02, 0x01, 0x00, 0x02, 0x05, 0x05, 0x00, 0x03, 0x07, 0x01, 0x01
        /*0010*/ 	.byte	0x02, 0x03, 0x00, 0x00, 0x02, 0x06, 0x01, 0x00, 0x04, 0x0b, 0x08, 0x00, 0x01, 0x00, 0x00, 0x00
        /*0020*/ 	.byte	0x00, 0x00, 0x00, 0x00


//--------------------- .nv.info._Z10evolve_gpuPdS_S_S_idddii --------------------------
	.section	.nv.info._Z10evolve_gpuPdS_S_S_idddii,"",@"SHT_CUDA_INFO"
	.sectionflags	@""
	.align	4


	//----- nvinfo : EIATTR_CUDA_API_VERSION
	.align		4
        /*0000*/ 	.byte	0x04, 0x37
        /*0002*/ 	.short	(.L_9 - .L_8)
.L_8:
        /*0004*/ 	.word	0x00000082


	//----- nvinfo : EIATTR_KPARAM_INFO
	.align		4
.L_9:
        /*0008*/ 	.byte	0x04, 0x17
        /*000a*/ 	.short	(.L_11 - .L_10)
.L_10:
        /*000c*/ 	.word	0x00000000
        /*0010*/ 	.short	0x0009
        /*0012*/ 	.short	0x0044
        /*0014*/ 	.byte	0x00, 0xf0, 0x11, 0x00


	//----- nvinfo : EIATTR_KPARAM_INFO
	.align		4
.L_11:
        /*0018*/ 	.byte	0x04, 0x17
        /*001a*/ 	.short	(.L_13 - .L_12)
.L_12:
        /*001c*/ 	.word	0x00000000
        /*0020*/ 	.short	0x0008
        /*0022*/ 	.short	0x0040
        /*0024*/ 	.byte	0x00, 0xf0, 0x11, 0x00


	//----- nvinfo : EIATTR_KPARAM_INFO
	.align		4
.L_13:
        /*0028*/ 	.byte	0x04, 0x17
        /*002a*/ 	.short	(.L_15 - .L_14)
.L_14:
        /*002c*/ 	.word	0x00000000
        /*0030*/ 	.short	0x0007
        /*0032*/ 	.short	0x0038
        /*0034*/ 	.byte	0x00, 0xf0, 0x21, 0x00


	//----- nvinfo : EIATTR_KPARAM_INFO
	.align		4
.L_15:
        /*0038*/ 	.byte	0x04, 0x17
        /*003a*/ 	.short	(.L_17 - .L_16)
.L_16:
        /*003c*/ 	.word	0x00000000
        /*0040*/ 	.short	0x0006
        /*0042*/ 	.short	0x0030
        /*0044*/ 	.byte	0x00, 0xf0, 0x21, 0x00


	//----- nvinfo : EIATTR_KPARAM_INFO
	.align		4
.L_17:
        /*0048*/ 	.byte	0x04, 0x17
        /*004a*/ 	.short	(.L_19 - .L_18)
.L_18:
        /*004c*/ 	.word	0x00000000
        /*0050*/ 	.short	0x0005
        /*0052*/ 	.short	0x0028
        /*0054*/ 	.byte	0x00, 0xf0, 0x21, 0x00


	//----- nvinfo : EIATTR_KPARAM_INFO
	.align		4
.L_19:
        /*0058*/ 	.byte	0x04, 0x17
        /*005a*/ 	.short	(.L_21 - .L_20)
.L_20:
        /*005c*/ 	.word	0x00000000
        /*0060*/ 	.short	0x0004
        /*0062*/ 	.short	0x0020
        /*0064*/ 	.byte	0x00, 0xf0, 0x11, 0x00


	//----- nvinfo : EIATTR_KPARAM_INFO
	.align		4
.L_21:
        /*0068*/ 	.byte	0x04, 0x17
        /*006a*/ 	.short	(.L_23 - .L_22)
.L_22:
        /*006c*/ 	.word	0x00000000
        /*0070*/ 	.short	0x0003
        /*0072*/ 	.short	0x0018
        /*0074*/ 	.byte	0x00, 0xf5, 0x21, 0x00


	//----- nvinfo : EIATTR_KPARAM_INFO
	.align		4
.L_23:
        /*0078*/ 	.byte	0x04, 0x17
        /*007a*/ 	.short	(.L_25 - .L_24)
.L_24:
        /*007c*/ 	.word	0x00000000
        /*0080*/ 	.short	0x0002
        /*0082*/ 	.short	0x0010
        /*0084*/ 	.byte	0x00, 0xf5, 0x21, 0x00


	//----- nvinfo : EIATTR_KPARAM_INFO
	.align		4
.L_25:
        /*0088*/ 	.byte	0x04, 0x17
        /*008a*/ 	.short	(.L_27 - .L_26)
.L_26:
        /*008c*/ 	.word	0x00000000
        /*0090*/ 	.short	0x0001
        /*0092*/ 	.short	0x0008
        /*0094*/ 	.byte	0x00, 0xf5, 0x21, 0x00


	//----- nvinfo : EIATTR_KPARAM_INFO
	.align		4
.L_27:
        /*0098*/ 	.byte	0x04, 0x17
        /*009a*/ 	.short	(.L_29 - .L_28)
.L_28:
        /*009c*/ 	.word	0x00000000
        /*00a0*/ 	.short	0x0000
        /*00a2*/ 	.short	0x0000
        /*00a4*/ 	.byte	0x00, 0xf5, 0x21, 0x00


	//----- nvinfo : EIATTR_SPARSE_MMA_MASK
	.align		4
.L_29:
        /*00a8*/ 	.byte	0x03, 0x50
        /*00aa*/ 	.short	0x0000


	//----- nvinfo : EIATTR_MAXREG_COUNT
	.align		4
        /*00ac*/ 	.byte	0x03, 0x1b
        /*00ae*/ 	.short	0x00ff


	//----- nvinfo : EIATTR_MERCURY_ISA_VERSION
	.align		4
        /*00b0*/ 	.byte	0x03, 0x5f
        /*00b2*/ 	.short	0x0101


	//----- nvinfo : EIATTR_VRC_CTA_INIT_COUNT
	.align		4
        /*00b4*/ 	.byte	0x02, 0x4a
	.zero		1
	.zero		1


	//----- nvinfo : EIATTR_EXIT_INSTR_OFFSETS
	.align		4
        /*00b8*/ 	.byte	0x04, 0x1c
        /*00ba*/ 	.short	(.L_31 - .L_30)


	//   ....[0]....
.L_30:
        /*00bc*/ 	.word	0x000000d0


	//   ....[1]....
        /*00c0*/ 	.word	0x000003c0


	//   ....[2]....
        /*00c4*/ 	.word	0x00000900


	//----- nvinfo : EIATTR_CRS_STACK_SIZE
	.align		4
.L_31:
        /*00c8*/ 	.byte	0x04, 0x1e
        /*00ca*/ 	.short	(.L_33 - .L_32)
.L_32:
        /*00cc*/ 	.word	0x00000000


	//----- nvinfo : EIATTR_CBANK_PARAM_SIZE
	.align		4
.L_33:
        /*00d0*/ 	.byte	0x03, 0x19
        /*00d2*/ 	.short	0x0048


	//----- nvinfo : EIATTR_PARAM_CBANK
	.align		4
        /*00d4*/ 	.byte	0x04, 0x0a
        /*00d6*/ 	.short	(.L_35 - .L_34)
	.align		4
.L_34:
        /*00d8*/ 	.word	index@(.nv.constant0._Z10evolve_gpuPdS_S_S_idddii)
        /*00dc*/ 	.short	0x0380
        /*00de*/ 	.short	0x0048


	//----- nvinfo : EIATTR_SW_WAR
	.align		4
.L_35:
        /*00e0*/ 	.byte	0x04, 0x36
        /*00e2*/ 	.short	(.L_37 - .L_36)
.L_36:
        /*00e4*/ 	.word	0x00000008
.L_37:


//--------------------- .nv.callgraph             --------------------------
	.section	.nv.callgraph,"",@"SHT_CUDA_CALLGRAPH"
	.align	4
	.sectionentsize	8
	.align		4
        /*0000*/ 	.word	0x00000000
	.align		4
        /*0004*/ 	.word	0xffffffff
	.align		4
        /*0008*/ 	.word	0x00000000
	.align		4
        /*000c*/ 	.word	0xfffffffe
	.align		4
        /*0010*/ 	.word	0x00000000
	.align		4
        /*0014*/ 	.word	0xfffffffd
	.align		4
        /*0018*/ 	.word	0x00000000
	.align		4
        /*001c*/ 	.word	0xfffffffc


//--------------------- .text._Z10evolve_gpuPdS_S_S_idddii --------------------------
	.section	.text._Z10evolve_gpuPdS_S_S_idddii,"ax",@progbits
	.align	128
        .global         _Z10evolve_gpuPdS_S_S_idddii
        .type           _Z10evolve_gpuPdS_S_S_idddii,@function
        .size           _Z10evolve_gpuPdS_S_S_idddii,(.L_x_8 - _Z10evolve_gpuPdS_S_S_idddii)
        .other          _Z10evolve_gpuPdS_S_S_idddii,@"STO_CUDA_ENTRY STV_DEFAULT"
_Z10evolve_gpuPdS_S_S_idddii:
.text._Z10evolve_gpuPdS_S_S_idddii:
[----:B------:R-:W-:Y:S01]  /*0000*/  LDC R1, c[0x0][0x37c] ;  /* 0x0000df00ff017b82 */ /* 0x000fe20000000800 */
[----:B------:R-:W0:Y:S07]  /*0010*/  S2R R2, SR_TID.Y ;  /* 0x0000000000027919 */ /* 0x000e2e0000002200 */
[----:B------:R-:W1:Y:S01]  /*0020*/  LDC R0, c[0x0][0x360] ;  /* 0x0000d800ff007b82 */ /* 0x000e620000000800 */
[----:B------:R-:W2:Y:S01]  /*0030*/  LDCU UR6, c[0x0][0x3c0] ;  /* 0x00007800ff0677ac */ /* 0x000ea20008000800 */
[----:B------:R-:W1:Y:S06]  /*0040*/  S2R R3, SR_TID.X ;  /* 0x0000000000037919 */ /* 0x000e6c0000002100 */
[----:B------:R-:W0:Y:S08]  /*0050*/  S2UR UR5, SR_CTAID.Y ;  /* 0x00000000000579c3 */ /* 0x000e300000002600 */
[----:B------:R-:W0:Y:S08]  /*0060*/  LDC R7, c[0x0][0x364] ;  /* 0x0000d900ff077b82 */ /* 0x000e300000000800 */
[----:B------:R-:W1:Y:S08]  /*0070*/  S2UR UR4, SR_CTAID.X ;  /* 0x00000000000479c3 */ /* 0x000e700000002500 */
[----:B------:R-:W3:Y:S01]  /*0080*/  LDC R11, c[0x0][0x3a0] ;  /* 0x0000e800ff0b7b82 */ /* 0x000ee20000000800 */
[----:B0-----:R-:W-:-:S05]  /*0090*/  IMAD R7, R7, UR5, R2 ;  /* 0x0000000507077c24 */ /* 0x001fca000f8e0202 */
[----:B--2---:R-:W-:Y:S01]  /*00a0*/  ISETP.GE.AND P0, PT, R7, UR6, PT ;  /* 0x0000000607007c0c */ /* 0x004fe2000bf06270 */
[----:B-1----:R-:W-:-:S05]  /*00b0*/  IMAD R0, R0, UR4, R3 ;  /* 0x0000000400007c24 */ /* 0x002fca000f8e0203 */
[----:B---3--:R-:W-:-:S13]  /*00c0*/  ISETP.GE.OR P0, PT, R0, R11, P0 ;  /* 0x0000000b0000720c */ /* 0x008fda0000706670 */
[----:B------:R-:W-:Y:S05]  /*00d0*/  @P0 EXIT ;  /* 0x000000000000094d */ /* 0x000fea0003800000 */
[-C--:B------:R-:W-:Y:S01]  /*00e0*/  IABS R5, R11.reuse ;  /* 0x0000000b00057213 */ /* 0x080fe20000000000 */
[----:B------:R-:W0:Y:S01]  /*00f0*/  LDCU UR4, c[0x0][0x3c4] ;  /* 0x00007880ff0477ac */ /* 0x000e220008000800 */
[----:B------:R-:W-:Y:S02]  /*0100*/  IMAD R7, R7, R11, R0 ;  /* 0x0000000b07077224 */ /* 0x000fe400078e0200 */
[----:B------:R-:W1:Y:S01]  /*0110*/  I2F.RP R4, R5 ;  /* 0x0000000500047306 */ /* 0x000e620000209400 */
[----:B------:R-:W-:-:S07]  /*0120*/  IMAD R0, R11, UR6, RZ ;  /* 0x000000060b007c24 */ /* 0x000fce000f8e02ff */
[----:B-1----:R-:W1:Y:S01]  /*0130*/  MUFU.RCP R4, R4 ;  /* 0x0000000400047308 */ /* 0x002e620000001000 */
[----:B0-----:R-:W-:Y:S01]  /*0140*/  IMAD R0, R0, UR4, R7 ;  /* 0x0000000400007c24 */ /* 0x001fe2000f8e0207 */
[----:B------:R-:W0:Y:S01]  /*0150*/  LDCU.64 UR4, c[0x0][0x358] ;  /* 0x00006b00ff0477ac */ /* 0x000e220008000a00 */
[----:B-1----:R-:W-:-:S05]  /*0160*/  VIADD R2, R4, 0xffffffe ;  /* 0x0ffffffe04027836 */ /* 0x002fca0000000000 */
[----:B------:R1:W2:Y:S02]  /*0170*/  F2I.FTZ.U32.TRUNC.NTZ R3, R2 ;  /* 0x0000000200037305 */ /* 0x0002a4000021f000 */
[----:B-1----:R-:W-:Y:S02]  /*0180*/  IMAD.MOV.U32 R2, RZ, RZ, RZ ;  /* 0x000000ffff027224 */ /* 0x002fe400078e00ff */
[----:B--2---:R-:W-:-:S04]  /*0190*/  IMAD.MOV R6, RZ, RZ, -R3 ;  /* 0x000000ffff067224 */ /* 0x004fc800078e0a03 */
[----:B------:R-:W-:Y:S01]  /*01a0*/  IMAD R9, R6, R5, RZ ;  /* 0x0000000506097224 */ /* 0x000fe200078e02ff */
[----:B------:R-:W-:-:S03]  /*01b0*/  IABS R6, R0 ;  /* 0x0000000000067213 */ /* 0x000fc60000000000 */
[----:B------:R-:W-:-:S04]  /*01c0*/  IMAD.HI.U32 R3, R3, R9, R2 ;  /* 0x0000000903037227 */ /* 0x000fc800078e0002 */
[----:B------:R-:W-:Y:S02]  /*01d0*/  IMAD.MOV.U32 R2, RZ, RZ, R6 ;  /* 0x000000ffff027224 */ /* 0x000fe400078e0006 */
[----:B------:R-:W-:Y:S02]  /*01e0*/  IMAD R6, R11, 0x2, R7 ;  /* 0x000000020b067824 */ /* 0x000fe400078e0207 */
[----:B------:R-:W-:-:S04]  /*01f0*/  IMAD.HI.U32 R3, R3, R2, RZ ;  /* 0x0000000203037227 */ /* 0x000fc800078e00ff */
[----:B------:R-:W-:-:S04]  /*0200*/  IMAD.MOV R4, RZ, RZ, -R3 ;  /* 0x000000ffff047224 */ /* 0x000fc800078e0a03 */
[----:B------:R-:W-:-:S05]  /*0210*/  IMAD R2, R5, R4, R2 ;  /* 0x0000000405027224 */ /* 0x000fca00078e0202 */
[----:B------:R-:W-:-:S13]  /*0220*/  ISETP.GT.U32.AND P1, PT, R5, R2, PT ;  /* 0x000000020500720c */ /* 0x000fda0003f24070 */
[-C--:B------:R-:W-:Y:S01]  /*0230*/  @!P1 IADD3 R2, PT, PT, R2, -R5.reuse, RZ ;  /* 0x8000000502029210 */ /* 0x080fe20007ffe0ff */
[----:B------:R-:W-:Y:S01]  /*0240*/  @!P1 VIADD R3, R3, 0x1 ;  /* 0x0000000103039836 */ /* 0x000fe20000000000 */
[----:B------:R-:W-:Y:S02]  /*0250*/  ISETP.NE.AND P1, PT, R11, RZ, PT ;  /* 0x000000ff0b00720c */ /* 0x000fe40003f25270 */
[----:B------:R-:W-:Y:S02]  /*0260*/  ISETP.GE.U32.AND P0, PT, R2, R5, PT ;  /* 0x000000050200720c */ /* 0x000fe40003f06070 */
[----:B------:R-:W-:-:S04]  /*0270*/  LOP3.LUT R2, R0, R11, RZ, 0x3c, !PT ;  /* 0x0000000b00027212 */ /* 0x000fc800078e3cff */
[----:B------:R-:W-:Y:S01]  /*0280*/  ISETP.GE.AND P2, PT, R2, RZ, PT ;  /* 0x000000ff0200720c */ /* 0x000fe20003f46270 */
[----:B------:R-:W-:-:S06]  /*0290*/  VIADD R2, R11, 0xffffffff ;  /* 0xffffffff0b027836 */ /* 0x000fcc0000000000 */
[----:B------:R-:W-:-:S04]  /*02a0*/  @P0 VIADD R3, R3, 0x1 ;  /* 0x0000000103030836 */ /* 0x000fc80000000000 */
[----:B------:R-:W-:-:S04]  /*02b0*/  IMAD.MOV.U32 R5, RZ, RZ, R3 ;  /* 0x000000ffff057224 */ /* 0x000fc800078e0003 */
[----:B------:R-:W-:Y:S01]  /*02c0*/  @!P2 IMAD.MOV R5, RZ, RZ, -R5 ;  /* 0x000000ffff05a224 */ /* 0x000fe200078e0a05 */
[----:B------:R-:W-:-:S04]  /*02d0*/  @!P1 LOP3.LUT R5, RZ, R11, RZ, 0x33, !PT ;  /* 0x0000000bff059212 */ /* 0x000fc800078e33ff */
[C---:B------:R-:W-:Y:S02]  /*02e0*/  IADD3 R3, PT, PT, -R5.reuse, RZ, RZ ;  /* 0x000000ff05037210 */ /* 0x040fe40007ffe1ff */
[----:B------:R-:W-:-:S03]  /*02f0*/  ISETP.NE.AND P0, PT, R5, R2, PT ;  /* 0x000000020500720c */ /* 0x000fc60003f05270 */
[----:B------:R-:W-:Y:S01]  /*0300*/  IMAD R3, R11, R3, R0 ;  /* 0x000000030b037224 */ /* 0x000fe200078e0200 */
[----:B------:R-:W-:-:S04]  /*0310*/  ISETP.EQ.OR P0, PT, R5, RZ, !P0 ;  /* 0x000000ff0500720c */ /* 0x000fc80004702670 */
[----:B------:R-:W-:-:S04]  /*0320*/  ISETP.EQ.OR P0, PT, R3, RZ, P0 ;  /* 0x000000ff0300720c */ /* 0x000fc80000702670 */
[----:B------:R-:W-:Y:S01]  /*0330*/  ISETP.EQ.OR P0, PT, R3, R2, P0 ;  /* 0x000000020300720c */ /* 0x000fe20000702670 */
[----:B------:R-:W-:-:S03]  /*0340*/  VIADD R2, R11, 0xfffffffe ;  /* 0xfffffffe0b027836 */ /* 0x000fc60000000000 */
[----:B------:R-:W-:-:S04]  /*0350*/  ISETP.EQ.OR P0, PT, R5, 0x1, P0 ;  /* 0x000000010500780c */ /* 0x000fc80000702670 */
[----:B------:R-:W-:-:S04]  /*0360*/  ISETP.EQ.OR P0, PT, R5, R2, P0 ;  /* 0x000000020500720c */ /* 0x000fc80000702670 */
[----:B------:R-:W-:-:S04]  /*0370*/  ISETP.NE.AND P0, PT, R3, 0x1, !P0 ;  /* 0x000000010300780c */ /* 0x000fc80004705270 */
[----:B------:R-:W-:-:S13]  /*0380*/  ISETP.NE.AND P0, PT, R3, R2, P0 ;  /* 0x000000020300720c */ /* 0x000fda0000705270 */
[----:B------:R-:W1:Y:S02]  /*0390*/  @!P0 LDC.64 R2, c[0x0][0x380] ;  /* 0x0000e000ff028b82 */ /* 0x000e640000000a00 */
[----:B-1----:R-:W-:-:S05]  /*03a0*/  @!P0 IMAD.WIDE R2, R6, 0x8, R2 ;  /* 0x0000000806028825 */ /* 0x002fca00078e0202 */
[----:B0-----:R0:W-:Y:S01]  /*03b0*/  @!P0 STG.E.64 desc[UR4][R2.64], RZ ;  /* 0x000000ff02008986 */ /* 0x0011e2000c101b04 */
[----:B------:R-:W-:Y:S05]  /*03c0*/  @!P0 EXIT ;  /* 0x000000000000894d */ /* 0x000fea0003800000 */
[----:B------:R-:W1:Y:S01]  /*03d0*/  LDC.64 R8, c[0x0][0x388] ;  /* 0x0000e200ff087b82 */ /* 0x000e620000000a00 */
[C---:B------:R-:W-:Y:S02]  /*03e0*/  IMAD.IADD R23, R6.reuse, 0x1, -R11 ;  /* 0x0000000106177824 */ /* 0x040fe400078e0a0b */
[----:B-1----:R-:W-:-:S05]  /*03f0*/  IMAD.WIDE R28, R6, 0x8, R8 ;  /* 0x00000008061c7825 */ /* 0x002fca00078e0208 */
[----:B------:R-:W2:Y:S04]  /*0400*/  LDG.E.64 R26, desc[UR4][R28.64+-0x8] ;  /* 0xfffff8041c1a7981 */ /* 0x000ea8000c1e1b00 */
[----:B------:R-:W2:Y:S01]  /*0410*/  LDG.E.64 R4, desc[UR4][R28.64+0x8] ;  /* 0x000008041c047981 */ /* 0x000ea2000c1e1b00 */
[----:B------:R-:W-:-:S03]  /*0420*/  IMAD.WIDE R22, R23, 0x8, R8 ;  /* 0x0000000817167825 */ /* 0x000fc600078e0208 */
[----:B------:R-:W3:Y:S04]  /*0430*/  LDG.E.64 R18, desc[UR4][R28.64+-0x10] ;  /* 0xfffff0041c127981 */ /* 0x000ee8000c1e1b00 */
[----:B------:R-:W4:Y:S04]  /*0440*/  LDG.E.64 R24, desc[UR4][R22.64] ;  /* 0x0000000416187981 */ /* 0x000f28000c1e1b00 */
[----:B------:R-:W5:Y:S04]  /*0450*/  LDG.E.64 R20, desc[UR4][R22.64+-0x8] ;  /* 0xfffff80416147981 */ /* 0x000f68000c1e1b00 */
[----:B------:R-:W3:Y:S04]  /*0460*/  LDG.E.64 R16, desc[UR4][R28.64+0x10] ;  /* 0x000010041c107981 */ /* 0x000ee8000c1e1b00 */
[----:B------:R-:W5:Y:S01]  /*0470*/  LDG.E.64 R22, desc[UR4][R22.64+0x8] ;  /* 0x0000080416167981 */ /* 0x000f62000c1e1b00 */
[----:B------:R-:W-:-:S05]  /*0480*/  IMAD.WIDE R12, R11, 0x8, R28 ;  /* 0x000000080b0c7825 */ /* 0x000fca00078e021c */
[----:B0-----:R-:W3:Y:S01]  /*0490*/  LDG.E.64 R2, desc[UR4][R12.64+-0x8] ;  /* 0xfffff8040c027981 */ /* 0x001ee2000c1e1b00 */
[----:B------:R-:W-:-:S03]  /*04a0*/  IMAD.WIDE R8, R7, 0x8, R8 ;  /* 0x0000000807087825 */ /* 0x000fc600078e0208 */
[----:B------:R-:W3:Y:S01]  /*04b0*/  LDG.E.64 R14, desc[UR4][R12.64] ;  /* 0x000000040c0e7981 */ /* 0x000ee2000c1e1b00 */
[----:B------:R-:W-:-:S03]  /*04c0*/  IMAD.WIDE R10, R11, 0x8, R12 ;  /* 0x000000080b0a7825 */ /* 0x000fc600078e020c */
[----:B------:R-:W3:Y:S04]  /*04d0*/  LDG.E.64 R8, desc[UR4][R8.64] ;  /* 0x0000000408087981 */ /* 0x000ee8000c1e1b00 */
[----:B------:R-:W3:Y:S04]  /*04e0*/  LDG.E.64 R10, desc[UR4][R10.64] ;  /* 0x000000040a0a7981 */ /* 0x000ee8000c1e1b00 */
[----:B------:R-:W3:Y:S01]  /*04f0*/  LDG.E.64 R12, desc[UR4][R12.64+0x8] ;  /* 0x000008040c0c7981 */ /* 0x000ee2000c1e1b00 */
[----:B--2---:R-:W-:-:S03]  /*0500*/  DADD R26, R26, R4 ;  /* 0x000000001a1a7229 */ /* 0x004fc60000000004 */
[----:B------:R-:W2:Y:S05]  /*0510*/  LDG.E.64 R4, desc[UR4][R28.64] ;  /* 0x000000041c047981 */ /* 0x000eaa000c1e1b00 */
[----:B----4-:R-:W-:Y:S01]  /*0520*/  DADD R26, R26, R24 ;  /* 0x000000001a1a7229 */ /* 0x010fe20000000018 */
[----:B------:R-:W0:Y:S02]  /*0530*/  LDC.64 R24, c[0x0][0x390] ;  /* 0x0000e400ff187b82 */ /* 0x000e240000000a00 */
[----:B0-----:R-:W-:-:S06]  /*0540*/  IMAD.WIDE R24, R6, 0x8, R24 ;  /* 0x0000000806187825 */ /* 0x001fcc00078e0218 */
[----:B------:R-:W4:Y:S01]  /*0550*/  LDG.E.64 R24, desc[UR4][R24.64] ;  /* 0x0000000418187981 */ /* 0x000f22000c1e1b00 */
[----:B-----5:R-:W-:Y:S01]  /*0560*/  DADD R22, R20, R22 ;  /* 0x0000000014167229 */ /* 0x020fe20000000016 */
[----:B------:R-:W0:Y:S07]  /*0570*/  LDC.64 R20, c[0x0][0x3a8] ;  /* 0x0000ea00ff147b82 */ /* 0x000e2e0000000a00 */
[----:B---3--:R-:W-:Y:S02]  /*0580*/  DADD R22, R22, R2 ;  /* 0x0000000016167229 */ /* 0x008fe40000000002 */
[----:B0-----:R-:W-:-:S06]  /*0590*/  DMUL R20, R20, R20 ;  /* 0x0000001414147228 */ /* 0x001fcc0000000000 */
[----:B------:R-:W0:Y:S01]  /*05a0*/  MUFU.RCP64H R3, R21 ;  /* 0x0000001500037308 */ /* 0x000e220000001800 */
[----:B------:R-:W-:Y:S01]  /*05b0*/  IMAD.MOV.U32 R2, RZ, RZ, 0x1 ;  /* 0x00000001ff027424 */ /* 0x000fe200078e00ff */
[----:B------:R-:W-:Y:S02]  /*05c0*/  DADD R18, R18, R16 ;  /* 0x0000000012127229 */ /* 0x000fe40000000010 */
[----:B------:R-:W-:Y:S02]  /*05d0*/  DADD R14, R26, R14 ;  /* 0x000000001a0e7229 */ /* 0x000fe4000000000e */
[----:B------:R-:W-:Y:S02]  /*05e0*/  DADD R12, R22, R12 ;  /* 0x00000000160c7229 */ /* 0x000fe4000000000c */
[----:B0-----:R-:W-:Y:S02]  /*05f0*/  DFMA R16, -R20, R2, 1 ;  /* 0x3ff000001410742b */ /* 0x001fe40000000102 */
[----:B------:R-:W-:-:S06]  /*0600*/  DADD R8, R18, R8 ;  /* 0x0000000012087229 */ /* 0x000fcc0000000008 */
[----:B------:R-:W-:Y:S02]  /*0610*/  DFMA R16, R16, R16, R16 ;  /* 0x000000101010722b */ /* 0x000fe40000000010 */
[----:B------:R-:W-:Y:S02]  /*0620*/  DFMA R12, R12, 0.25, R14 ;  /* 0x3fd000000c0c782b */ /* 0x000fe4000000000e */
[----:B------:R-:W-:Y:S01]  /*0630*/  DADD R8, R8, R10 ;  /* 0x0000000008087229 */ /* 0x000fe2000000000a */
[----:B------:R-:W0:Y:S03]  /*0640*/  LDC.64 R14, c[0x0][0x3b0] ;  /* 0x0000ec00ff0e7b82 */ /* 0x000e260000000a00 */
[----:B------:R-:W-:-:S04]  /*0650*/  DFMA R16, R2, R16, R2 ;  /* 0x000000100210722b */ /* 0x000fc80000000002 */
[----:B------:R-:W-:-:S04]  /*0660*/  DFMA R12, R8, 0.125, R12 ;  /* 0x3fc00000080c782b */ /* 0x000fc8000000000c */
[----:B------:R-:W-:-:S08]  /*0670*/  DFMA R2, -R20, R16, 1 ;  /* 0x3ff000001402742b */ /* 0x000fd00000000110 */
[----:B------:R-:W-:Y:S01]  /*0680*/  DFMA R2, R16, R2, R16 ;  /* 0x000000021002722b */ /* 0x000fe20000000010 */
[----:B------:R-:W-:Y:S01]  /*0690*/  UMOV UR6, 0x9999999a ;  /* 0x9999999a00067882 */ /* 0x000fe20000000000 */
[----:B------:R-:W-:Y:S01]  /*06a0*/  UMOV UR7, 0x3fb99999 ;  /* 0x3fb9999900077882 */ /* 0x000fe20000000000 */
[----:B------:R-:W-:Y:S01]  /*06b0*/  BSSY.RECONVERGENT B0, `(.L_x_0) ;  /* 0x000000f000007945 */ /* 0x000fe20003800200 */
[----:B--2---:R-:W-:-:S08]  /*06c0*/  DFMA R12, R4, -5.5, R12 ;  /* 0xc0160000040c782b */ /* 0x004fd0000000000c */
[----:B------:R-:W-:-:S08]  /*06d0*/  DMUL R8, R12, R2 ;  /* 0x000000020c087228 */ /* 0x000fd00000000000 */
[----:B------:R-:W-:-:S08]  /*06e0*/  DFMA R10, -R20, R8, R12 ;  /* 0x00000008140a722b */ /* 0x000fd0000000010c */
[----:B------:R-:W-:Y:S01]  /*06f0*/  DFMA R2, R2, R10, R8 ;  /* 0x0000000a0202722b */ /* 0x000fe20000000008 */
[----:B------:R-:W-:Y:S01]  /*0700*/  FSETP.GEU.AND P1, PT, |R13|, 6.5827683646048100446e-37, PT ;  /* 0x036000000d00780b */ /* 0x000fe20003f2e200 */
[----:B------:R-:W-:-:S08]  /*0710*/  DADD R4, R4, R4 ;  /* 0x0000000004047229 */ /* 0x000fd00000000004 */
[----:B------:R-:W-:Y:S01]  /*0720*/  FFMA R7, RZ, R21, R3 ;  /* 0x00000015ff077223 */ /* 0x000fe20000000003 */
[----:B0-----:R-:W-:-:S04]  /*0730*/  DMUL R8, R14, R14 ;  /* 0x0000000e0e087228 */ /* 0x001fc80000000000 */
[----:B------:R-:W-:Y:S01]  /*0740*/  FSETP.GT.AND P0, PT, |R7|, 1.469367938527859385e-39, PT ;  /* 0x001000000700780b */ /* 0x000fe20003f04200 */
[----:B----4-:R-:W-:-:S03]  /*0750*/  DADD R24, R4, -R24 ;  /* 0x0000000004187229 */ /* 0x010fc60000000818 */
[----:B------:R-:W-:-:S09]  /*0760*/  DMUL R4, R8, UR6 ;  /* 0x0000000608047c28 */ /* 0x000fd20008000000 */
[----:B------:R-:W-:Y:S05]  /*0770*/  @P0 BRA P1, `(.L_x_1) ;  /* 0x0000000000080947 */ /* 0x000fea0000800000 */
[----:B------:R-:W-:-:S07]  /*0780*/  MOV R14, 0x7a0 ;  /* 0x000007a0000e7802 */ /* 0x000fce0000000f00 */
[----:B------:R-:W-:Y:S05]  /*0790*/  CALL.REL.NOINC `($__internal_0_$__cuda_sm20_div_rn_f64_full) ;  /* 0x00000000005c7944 */ /* 0x000fea0003c00000 */
.L_x_1:
[----:B------:R-:W-:Y:S05]  /*07a0*/  BSYNC.RECONVERGENT B0 ;  /* 0x0000000000007941 */ /* 0x000fea0003800200 */
.L_x_0:
[----:B------:R-:W0:Y:S01]  /*07b0*/  LDC.64 R8, c[0x0][0x398] ;  /* 0x0000e600ff087b82 */ /* 0x000e220000000a00 */
[----:B------:R-:W1:Y:S01]  /*07c0*/  LDCU.64 UR6, c[0x0][0x3b8] ;  /* 0x00007700ff0677ac */ /* 0x000e620008000a00 */
[----:B------:R-:W-:Y:S01]  /*07d0*/  IMAD.MOV.U32 R7, RZ, RZ, 0x3bbb989d ;  /* 0x3bbb989dff077424 */ /* 0x000fe200078e00ff */
[----:B------:R-:W-:-:S05]  /*07e0*/  MOV R10, 0x437c0000 ;  /* 0x437c0000000a7802 */ /* 0x000fca0000000f00 */
[----:B------:R-:W2:Y:S01]  /*07f0*/  LDC.64 R12, c[0x0][0x380] ;  /* 0x0000e000ff0c7b82 */ /* 0x000ea20000000a00 */
[----:B0-----:R-:W-:-:S06]  /*0800*/  IMAD.WIDE R8, R0, 0x8, R8 ;  /* 0x0000000800087825 */ /* 0x001fcc00078e0208 */
[----:B------:R-:W3:Y:S01]  /*0810*/  LDG.E.64 R8, desc[UR4][R8.64] ;  /* 0x0000000408087981 */ /* 0x000ee2000c1e1b00 */
[----:B-1----:R-:W0:Y:S01]  /*0820*/  F2F.F32.F64 R0, UR6 ;  /* 0x0000000600007d10 */ /* 0x002e220008301000 */
[----:B--2---:R-:W-:-:S04]  /*0830*/  IMAD.WIDE R12, R6, 0x8, R12 ;  /* 0x00000008060c7825 */ /* 0x004fc800078e020c */
[----:B0-----:R-:W-:-:S04]  /*0840*/  FFMA.SAT R7, R0, -R7, 0.5 ;  /* 0x3f00000000077423 */ /* 0x001fc80000002807 */
[----:B------:R-:W-:-:S04]  /*0850*/  FFMA.RM R7, R7, R10, 12582913 ;  /* 0x4b40000107077423 */ /* 0x000fc8000000400a */
[C---:B------:R-:W-:Y:S01]  /*0860*/  FADD R11, R7.reuse, -12583039 ;  /* 0xcb40007f070b7421 */ /* 0x040fe20000000000 */
[----:B------:R-:W-:-:S03]  /*0870*/  IMAD.SHL.U32 R7, R7, 0x800000, RZ ;  /* 0x0080000007077824 */ /* 0x000fc600078e00ff */
[----:B------:R-:W-:-:S04]  /*0880*/  FFMA R11, R0, -1.4426950216293334961, -R11 ;  /* 0xbfb8aa3b000b7823 */ /* 0x000fc8000000080b */
[----:B------:R-:W-:-:S06]  /*0890*/  FFMA R0, R0, -1.925963033500011079e-08, R11 ;  /* 0xb2a5706000007823 */ /* 0x000fcc000000000b */
[----:B------:R-:W0:Y:S02]  /*08a0*/  MUFU.EX2 R0, R0 ;  /* 0x0000000000007308 */ /* 0x000e240000000800 */
[----:B0-----:R-:W-:-:S06]  /*08b0*/  FMUL R7, R7, R0 ;  /* 0x0000000007077220 */ /* 0x001fcc0000400000 */
[----:B------:R-:W3:Y:S02]  /*08c0*/  F2F.F64.F32 R10, R7 ;  /* 0x00000007000a7310 */ /* 0x000ee40000201800 */
[----:B---3--:R-:W-:-:S08]  /*08d0*/  DFMA R8, -R8, R10, R2 ;  /* 0x0000000a0808722b */ /* 0x008fd00000000102 */
[----:B------:R-:W-:-:S07]  /*08e0*/  DFMA R4, R4, R8, R24 ;  /* 0x000000080404722b */ /* 0x000fce0000000018 */
[----:B------:R-:W-:Y:S01]  /*08f0*/  STG.E.64 desc[UR4][R12.64], R4 ;  /* 0x000000040c007986 */ /* 0x000fe2000c101b04 */
[----:B------:R-:W-:Y:S05]  /*0900*/  EXIT ;  /* 0x000000000000794d */ /* 0x000fea0003800000 */
        .weak           $__internal_0_$__cuda_sm20_div_rn_f64_full
        .type           $__internal_0_$__cuda_sm20_div_rn_f64_full,@function
        .size           $__internal_0_$__cuda_sm20_div_rn_f64_full,(.L_x_8 - $__internal_0_$__cuda_sm20_div_rn_f64_full)
$__internal_0_$__cuda_sm20_div_rn_f64_full:
[C---:B------:R-:W-:Y:S01]  /*0910*/  FSETP.GEU.AND P0, PT, |R21|.reuse, 1.469367938527859385e-39, PT ;  /* 0x001000001500780b */ /* 0x040fe20003f0e200 */
[--C-:B------:R-:W-:Y:S01]  /*0920*/  IMAD.MOV.U32 R10, RZ, RZ, R20.reuse ;  /* 0x000000ffff0a7224 */ /* 0x100fe200078e0014 */
[----:B------:R-:W-:Y:S01]  /*0930*/  LOP3.LUT R8, R21, 0x800fffff, RZ, 0xc0, !PT ;  /* 0x800fffff15087812 */ /* 0x000fe200078ec0ff */
[----:B------:R-:W-:Y:S01]  /*0940*/  IMAD.MOV.U32 R11, RZ, RZ, R21 ;  /* 0x000000ffff0b7224 */ /* 0x000fe200078e0015 */
[----:B------:R-:W-:Y:S01]  /*0950*/  MOV R3, R13 ;  /* 0x0000000d00037202 */ /* 0x000fe20000000f00 */
[----:B------:R-:W-:Y:S01]  /*0960*/  IMAD.MOV.U32 R16, RZ, RZ, 0x1 ;  /* 0x00000001ff107424 */ /* 0x000fe200078e00ff */
[----:B------:R-:W-:Y:S01]  /*0970*/  LOP3.LUT R9, R8, 0x3ff00000, RZ, 0xfc, !PT ;  /* 0x3ff0000008097812 */ /* 0x000fe200078efcff */
[----:B------:R-:W-:Y:S01]  /*0980*/  IMAD.MOV.U32 R8, RZ, RZ, R20 ;  /* 0x000000ffff087224 */ /* 0x000fe200078e0014 */
[C---:B------:R-:W-:Y:S01]  /*0990*/  FSETP.GEU.AND P2, PT, |R3|.reuse, 1.469367938527859385e-39, PT ;  /* 0x001000000300780b */ /* 0x040fe20003f4e200 */
[----:B------:R-:W-:Y:S01]  /*09a0*/  IMAD.MOV.U32 R2, RZ, RZ, R12 ;  /* 0x000000ffff027224 */ /* 0x000fe200078e000c */
[----:B------:R-:W-:Y:S01]  /*09b0*/  LOP3.LUT R7, R3, 0x7ff00000, RZ, 0xc0, !PT ;  /* 0x7ff0000003077812 */ /* 0x000fe200078ec0ff */
[----:B------:R-:W-:Y:S01]  /*09c0*/  IMAD.MOV.U32 R15, RZ, RZ, 0x1ca00000 ;  /* 0x1ca00000ff0f7424 */ /* 0x000fe200078e00ff */
[----:B------:R-:W-:Y:S01]  /*09d0*/  LOP3.LUT R22, R21, 0x7ff00000, RZ, 0xc0, !PT ;  /* 0x7ff0000015167812 */ /* 0x000fe200078ec0ff */
[----:B------:R-:W-:Y:S01]  /*09e0*/  @!P0 DMUL R8, R10, 8.98846567431157953865e+307 ;  /* 0x7fe000000a088828 */ /* 0x000fe20000000000 */
[----:B------:R-:W-:Y:S01]  /*09f0*/  MOV R23, R7 ;  /* 0x0000000700177202 */ /* 0x000fe20000000f00 */
[----:B------:R-:W-:Y:S01]  /*0a00*/  BSSY.RECONVERGENT B1, `(.L_x_2) ;  /* 0x000004c000017945 */ /* 0x000fe20003800200 */
[----:B------:R-:W-:-:S03]  /*0a10*/  ISETP.GE.U32.AND P1, PT, R7, R22, PT ;  /* 0x000000160700720c */ /* 0x000fc60003f26070 */
[----:B------:R-:W0:Y:S02]  /*0a20*/  MUFU.RCP64H R17, R9 ;  /* 0x0000000900117308 */ /* 0x000e240000001800 */
[----:B------:R-:W-:Y:S02]  /*0a30*/  @!P2 LOP3.LUT R18, R11, 0x7ff00000, RZ, 0xc0, !PT ;  /* 0x7ff000000b12a812 */ /* 0x000fe400078ec0ff */
[----:B------:R-:W-:Y:S02]  /*0a40*/  @!P0 LOP3.LUT R22, R9, 0x7ff00000, RZ, 0xc0, !PT ;  /* 0x7ff0000009168812 */ /* 0x000fe400078ec0ff */
[----:B------:R-:W-:-:S04]  /*0a50*/  @!P2 ISETP.GE.U32.AND P3, PT, R7, R18, PT ;  /* 0x000000120700a20c */ /* 0x000fc80003f66070 */
[----:B------:R-:W-:-:S04]  /*0a60*/  @!P2 SEL R19, R15, 0x63400000, !P3 ;  /* 0x634000000f13a807 */ /* 0x000fc80005800000 */
[----:B------:R-:W-:Y:S01]  /*0a70*/  @!P2 LOP3.LUT R20, R19, 0x80000000, R3, 0xf8, !PT ;  /* 0x800000001314a812 */ /* 0x000fe200078ef803 */
[----:B0-----:R-:W-:-:S03]  /*0a80*/  DFMA R12, R16, -R8, 1 ;  /* 0x3ff00000100c742b */ /* 0x001fc60000000808 */
[----:B------:R-:W-:Y:S01]  /*0a90*/  @!P2 LOP3.LUT R21, R20, 0x100000, RZ, 0xfc, !PT ;  /* 0x001000001415a812 */ /* 0x000fe200078efcff */
[----:B------:R-:W-:-:S04]  /*0aa0*/  @!P2 IMAD.MOV.U32 R20, RZ, RZ, RZ ;  /* 0x000000ffff14a224 */ /* 0x000fc800078e00ff */
[----:B------:R-:W-:-:S08]  /*0ab0*/  DFMA R12, R12, R12, R12 ;  /* 0x0000000c0c0c722b */ /* 0x000fd0000000000c */
[----:B------:R-:W-:Y:S01]  /*0ac0*/  DFMA R16, R16, R12, R16 ;  /* 0x0000000c1010722b */ /* 0x000fe20000000010 */
[----:B------:R-:W-:Y:S01]  /*0ad0*/  SEL R13, R15, 0x63400000, !P1 ;  /* 0x634000000f0d7807 */ /* 0x000fe20004800000 */
[----:B------:R-:W-:-:S03]  /*0ae0*/  IMAD.MOV.U32 R12, RZ, RZ, R2 ;  /* 0x000000ffff0c7224 */ /* 0x000fc600078e0002 */
[----:B------:R-:W-:-:S03]  /*0af0*/  LOP3.LUT R13, R13, 0x800fffff, R3, 0xf8, !PT ;  /* 0x800fffff0d0d7812 */ /* 0x000fc600078ef803 */
[----:B------:R-:W-:-:S03]  /*0b00*/  DFMA R18, R16, -R8, 1 ;  /* 0x3ff000001012742b */ /* 0x000fc60000000808 */
[----:B------:R-:W-:-:S05]  /*0b10*/  @!P2 DFMA R12, R12, 2, -R20 ;  /* 0x400000000c0ca82b */ /* 0x000fca0000000814 */
[----:B------:R-:W-:-:S05]  /*0b20*/  DFMA R18, R16, R18, R16 ;  /* 0x000000121012722b */ /* 0x000fca0000000010 */
[----:B------:R-:W-:-:S03]  /*0b30*/  @!P2 LOP3.LUT R23, R13, 0x7ff00000, RZ, 0xc0, !PT ;  /* 0x7ff000000d17a812 */ /* 0x000fc600078ec0ff */
[----:B------:R-:W-:Y:S02]  /*0b40*/  DMUL R16, R18, R12 ;  /* 0x0000000c12107228 */ /* 0x000fe40000000000 */
[----:B------:R-:W-:-:S05]  /*0b50*/  VIADD R26, R23, 0xffffffff ;  /* 0xffffffff171a7836 */ /* 0x000fca0000000000 */
[----:B------:R-:W-:Y:S01]  /*0b60*/  ISETP.GT.U32.AND P0, PT, R26, 0x7feffffe, PT ;  /* 0x7feffffe1a00780c */ /* 0x000fe20003f04070 */
[----:B------:R-:W-:Y:S01]  /*0b70*/  VIADD R26, R22, 0xffffffff ;  /* 0xffffffff161a7836 */ /* 0x000fe20000000000 */
[----:B------:R-:W-:-:S04]  /*0b80*/  DFMA R20, R16, -R8, R12 ;  /* 0x800000081014722b */ /* 0x000fc8000000000c */
[----:B------:R-:W-:-:S04]  /*0b90*/  ISETP.GT.U32.OR P0, PT, R26, 0x7feffffe, P0 ;  /* 0x7feffffe1a00780c */ /* 0x000fc80000704470 */
[----:B------:R-:W-:-:S09]  /*0ba0*/  DFMA R20, R18, R20, R16 ;  /* 0x000000141214722b */ /* 0x000fd20000000010 */
[----:B------:R-:W-:Y:S05]  /*0bb0*/  @P0 BRA `(.L_x_3) ;  /* 0x00000000006c0947 */ /* 0x000fea0003800000 */
[----:B------:R-:W-:Y:S02]  /*0bc0*/  LOP3.LUT R16, R11, 0x7ff00000, RZ, 0xc0, !PT ;  /* 0x7ff000000b107812 */ /* 0x000fe400078ec0ff */
[----:B------:R-:W-:Y:S02]  /*0bd0*/  MOV R18, RZ ;  /* 0x000000ff00127202 */ /* 0x000fe40000000f00 */
[CC--:B------:R-:W-:Y:S02]  /*0be0*/  VIADDMNMX R2, R7.reuse, -R16.reuse, 0xb9600000, !PT ;  /* 0xb960000007027446 */ /* 0x0c0fe40007800910 */
[----:B------:R-:W-:Y:S02]  /*0bf0*/  ISETP.GE.U32.AND P0, PT, R7, R16, PT ;  /* 0x000000100700720c */ /* 0x000fe40003f06070 */
[----:B------:R-:W-:Y:S02]  /*0c00*/  VIMNMX R2, PT, PT, R2, 0x46a00000, PT ;  /* 0x46a0000002027848 */ /* 0x000fe40003fe0100 */
[----:B------:R-:W-:-:S05]  /*0c10*/  SEL R15, R15, 0x63400000, !P0 ;  /* 0x634000000f0f7807 */ /* 0x000fca0004000000 */
[----:B------:R-:W-:-:S04]  /*0c20*/  IMAD.IADD R2, R2, 0x1, -R15 ;  /* 0x0000000102027824 */ /* 0x000fc800078e0a0f */
[----:B------:R-:W-:-:S06]  /*0c30*/  VIADD R19, R2, 0x7fe00000 ;  /* 0x7fe0000002137836 */ /* 0x000fcc0000000000 */
[----:B------:R-:W-:-:S10]  /*0c40*/  DMUL R16, R20, R18 ;  /* 0x0000001214107228 */ /* 0x000fd40000000000 */
[----:B------:R-:W-:-:S13]  /*0c50*/  FSETP.GTU.AND P0, PT, |R17|, 1.469367938527859385e-39, PT ;  /* 0x001000001100780b */ /* 0x000fda0003f0c200 */
[----:B------:R-:W-:Y:S05]  /*0c60*/  @P0 BRA `(.L_x_4) ;  /* 0x0000000000940947 */ /* 0x000fea0003800000 */
[----:B------:R-:W-:Y:S01]  /*0c70*/  DFMA R8, R20, -R8, R12 ;  /* 0x800000081408722b */ /* 0x000fe2000000000c */
[----:B------:R-:W-:-:S09]  /*0c80*/  IMAD.MOV.U32 R18, RZ, RZ, RZ ;  /* 0x000000ffff127224 */ /* 0x000fd200078e00ff */
[C---:B------:R-:W-:Y:S02]  /*0c90*/  FSETP.NEU.AND P0, PT, R9.reuse, RZ, PT ;  /* 0x000000ff0900720b */ /* 0x040fe40003f0d000 */
[----:B------:R-:W-:-:S04]  /*0ca0*/  LOP3.LUT R11, R9, 0x80000000, R11, 0x48, !PT ;  /* 0x80000000090b7812 */ /* 0x000fc800078e480b */
[----:B------:R-:W-:-:S07]  /*0cb0*/  LOP3.LUT R19, R11, R19, RZ, 0xfc, !PT ;  /* 0x000000130b137212 */ /* 0x000fce00078efcff */
[----:B------:R-:W-:Y:S05]  /*0cc0*/  @!P0 BRA `(.L_x_4) ;  /* 0x00000000007c8947 */ /* 0x000fea0003800000 */
[----:B------:R-:W-:Y:S01]  /*0cd0*/  IMAD.MOV R9, RZ, RZ, -R2 ;  /* 0x000000ffff097224 */ /* 0x000fe200078e0a02 */
[----:B------:R-:W-:Y:S01]  /*0ce0*/  DMUL.RP R18, R20, R18 ;  /* 0x0000001214127228 */ /* 0x000fe20000008000 */
[----:B------:R-:W-:Y:S01]  /*0cf0*/  IMAD.MOV.U32 R8, RZ, RZ, RZ ;  /* 0x000000ffff087224 */ /* 0x000fe200078e00ff */
[----:B------:R-:W-:-:S05]  /*0d00*/  IADD3 R3, PT, PT, -R2, -0x43300000, RZ ;  /* 0xbcd0000002037810 */ /* 0x000fca0007ffe1ff */
[----:B------:R-:W-:-:S03]  /*0d10*/  DFMA R8, R16, -R8, R20 ;  /* 0x800000081008722b */ /* 0x000fc60000000014 */
[----:B------:R-:W-:-:S07]  /*0d20*/  LOP3.LUT R11, R19, R11, RZ, 0x3c, !PT ;  /* 0x0000000b130b7212 */ /* 0x000fce00078e3cff */
[----:B------:R-:W-:-:S04]  /*0d30*/  FSETP.NEU.AND P0, PT, |R9|, R3, PT ;  /* 0x000000030900720b */ /* 0x000fc80003f0d200 */
[----:B------:R-:W-:Y:S02]  /*0d40*/  FSEL R16, R18, R16, !P0 ;  /* 0x0000001012107208 */ /* 0x000fe40004000000 */
[----:B------:R-:W-:Y:S01]  /*0d50*/  FSEL R17, R11, R17, !P0 ;  /* 0x000000110b117208 */ /* 0x000fe20004000000 */
[----:B------:R-:W-:Y:S06]  /*0d60*/  BRA `(.L_x_4) ;  /* 0x0000000000547947 */ /* 0x000fec0003800000 */
.L_x_3:
[----:B------:R-:W-:-:S14]  /*0d70*/  DSETP.NAN.AND P0, PT, R2, R2, PT ;  /* 0x000000020200722a */ /* 0x000fdc0003f08000 */
[----:B------:R-:W-:Y:S05]  /*0d80*/  @P0 BRA `(.L_x_5) ;  /* 0x0000000000440947 */ /* 0x000fea0003800000 */
[----:B------:R-:W-:-:S14]  /*0d90*/  DSETP.NAN.AND P0, PT, R10, R10, PT ;  /* 0x0000000a0a00722a */ /* 0x000fdc0003f08000 */
[----:B------:R-:W-:Y:S05]  /*0da0*/  @P0 BRA `(.L_x_6) ;  /* 0x0000000000300947 */ /* 0x000fea0003800000 */
[----:B------:R-:W-:Y:S01]  /*0db0*/  ISETP.NE.AND P0, PT, R23, R22, PT ;  /* 0x000000161700720c */ /* 0x000fe20003f05270 */
[----:B------:R-:W-:Y:S01]  /*0dc0*/  IMAD.MOV.U32 R16, RZ, RZ, 0x0 ;  /* 0x00000000ff107424 */ /* 0x000fe200078e00ff */
[----:B------:R-:W-:-:S11]  /*0dd0*/  MOV R17, 0xfff80000 ;  /* 0xfff8000000117802 */ /* 0x000fd60000000f00 */
[----:B------:R-:W-:Y:S05]  /*0de0*/  @!P0 BRA `(.L_x_4) ;  /* 0x0000000000348947 */ /* 0x000fea0003800000 */
[----:B------:R-:W-:Y:S02]  /*0df0*/  ISETP.NE.AND P0, PT, R23, 0x7ff00000, PT ;  /* 0x7ff000001700780c */ /* 0x000fe40003f05270 */
[----:B------:R-:W-:Y:S02]  /*0e00*/  LOP3.LUT R17, R3, 0x80000000, R11, 0x48, !PT ;  /* 0x8000000003117812 */ /* 0x000fe400078e480b */
[----:B------:R-:W-:-:S13]  /*0e10*/  ISETP.EQ.OR P0, PT, R22, RZ, !P0 ;  /* 0x000000ff1600720c */ /* 0x000fda0004702670 */
[----:B------:R-:W-:Y:S01]  /*0e20*/  @P0 LOP3.LUT R2, R17, 0x7ff00000, RZ, 0xfc, !PT ;  /* 0x7ff0000011020812 */ /* 0x000fe200078efcff */
[----:B------:R-:W-:Y:S02]  /*0e30*/  @!P0 IMAD.MOV.U32 R16, RZ, RZ, RZ ;  /* 0x000000ffff108224 */ /* 0x000fe400078e00ff */
[----:B------:R-:W-:Y:S02]  /*0e40*/  @P0 IMAD.MOV.U32 R16, RZ, RZ, RZ ;  /* 0x000000ffff100224 */ /* 0x000fe400078e00ff */
[----:B------:R-:W-:Y:S01]  /*0e50*/  @P0 IMAD.MOV.U32 R17, RZ, RZ, R2 ;  /* 0x000000ffff110224 */ /* 0x000fe200078e0002 */
[----:B------:R-:W-:Y:S06]  /*0e60*/  BRA `(.L_x_4) ;  /* 0x0000000000147947 */ /* 0x000fec0003800000 */
.L_x_6:
[----:B------:R-:W-:Y:S01]  /*0e70*/  LOP3.LUT R17, R11, 0x80000, RZ, 0xfc, !PT ;  /* 0x000800000b117812 */ /* 0x000fe200078efcff */
[----:B------:R-:W-:Y:S01]  /*0e80*/  IMAD.MOV.U32 R16, RZ, RZ, R10 ;  /* 0x000000ffff107224 */ /* 0x000fe200078e000a */
[----:B------:R-:W-:Y:S06]  /*0e90*/  BRA `(.L_x_4) ;  /* 0x0000000000087947 */ /* 0x000fec0003800000 */
.L_x_5:
[----:B------:R-:W-:Y:S02]  /*0ea0*/  LOP3.LUT R17, R3, 0x80000, RZ, 0xfc, !PT ;  /* 0x0008000003117812 */ /* 0x000fe400078efcff */
[----:B------:R-:W-:-:S07]  /*0eb0*/  MOV R16, R2 ;  /* 0x0000000200107202 */ /* 0x000fce0000000f00 */
.L_x_4:
[----:B------:R-:W-:Y:S05]  /*0ec0*/  BSYNC.RECONVERGENT B1 ;  /* 0x0000000000017941 */ /* 0x000fea0003800200 */
.L_x_2:
[----:B------:R-:W-:Y:S02]  /*0ed0*/  IMAD.MOV.U32 R15, RZ, RZ, 0x0 ;  /* 0x00000000ff0f7424 */ /* 0x000fe400078e00ff */
[----:B------:R-:W-:Y:S02]  /*0ee0*/  IMAD.MOV.U32 R2, RZ, RZ, R16 ;  /* 0x000000ffff027224 */ /* 0x000fe400078e0010 */
[----:B------:R-:W-:Y:S01]  /*0ef0*/  IMAD.MOV.U32 R3, RZ, RZ, R17 ;  /* 0x000000ffff037224 */ /* 0x000fe200078e0011 */
[----:B------:R-:W-:Y:S06]  /*0f00*/  RET.REL.NODEC R14 `(_Z10evolve_gpuPdS_S_S_idddii) ;  /* 0xfffffff00e3c7950 */ /* 0x000fec0003c3ffff */
.L_x_7:
[----:B------:R-:W-:-:S00]  /*0f10*/  BRA `(.L_x_7) ;  /* 0xfffffffc00fc7947 */ /* 0x000fc0000383ffff */
[----:B------:R-:W-:-:S00]  /*0f20*/  NOP ;  /* 0x0000000000007918 */ /* 0x000fc00000000000 */
        /* <DEDUP_REMOVED lines=13> */
.L_x_8:


//--------------------- .nv.shared.reserved.0     --------------------------
	.section	.nv.shared.reserved.0,"aw",@nobits
	.weak		__nv_reservedSMEM_offset_0_alias
	.size		__nv_reservedSMEM_offset_0_alias, 0, 64
	.other		__nv_reservedSMEM_offset_0_alias,@"STO_CUDA_RESERVED_SHARED STV_DEFAULT"
__nv_reservedSMEM_offset_0_alias:
	.zero		0
	.zero		64


//--------------------- .nv.constant0._Z10evolve_gpuPdS_S_S_idddii --------------------------
	.section	.nv.constant0._Z10evolve_gpuPdS_S_S_idddii,"a",@progbits
	.sectionflags	@""
	.align	4
.nv.constant0._Z10evolve_gpuPdS_S_S_idddii:
	.zero		968


//--------------------- SYMBOLS --------------------------

	.type		.nv.reservedSmem.offset0,@object
	.size		.nv.reservedSmem.offset0,0x4
